//
// Generated by NVIDIA NVVM Compiler
//
// Compiler Build ID: CL-36424714
// Cuda compilation tools, release 13.0, V13.0.88
// Based on NVVM 20.0.0
//

.version 9.0
.target sm_100
.address_size 64

	// .globl	_Z6conv2DPfS_S_iii

.visible .entry _Z6conv2DPfS_S_iii(
	.param .u64 .ptr .align 1 _Z6conv2DPfS_S_iii_param_0,
	.param .u64 .ptr .align 1 _Z6conv2DPfS_S_iii_param_1,
	.param .u64 .ptr .align 1 _Z6conv2DPfS_S_iii_param_2,
	.param .u32 _Z6conv2DPfS_S_iii_param_3,
	.param .u32 _Z6conv2DPfS_S_iii_param_4,
	.param .u32 _Z6conv2DPfS_S_iii_param_5
)
{
	.reg .pred 	%p<13>;
	.reg .b32 	%r<126>;
	.reg .b32 	%f<71>;
	.reg .b64 	%rd<47>;

	ld.param.u64 	%rd4, [_Z6conv2DPfS_S_iii_param_0];
	ld.param.u64 	%rd3, [_Z6conv2DPfS_S_iii_param_1];
	ld.param.u64 	%rd5, [_Z6conv2DPfS_S_iii_param_2];
	ld.param.u32 	%r32, [_Z6conv2DPfS_S_iii_param_3];
	ld.param.u32 	%r35, [_Z6conv2DPfS_S_iii_param_4];
	ld.param.u32 	%r34, [_Z6conv2DPfS_S_iii_param_5];
	cvta.to.global.u64 	%rd1, %rd5;
	cvta.to.global.u64 	%rd2, %rd4;
	mov.u32 	%r36, %ctaid.x;
	mov.u32 	%r37, %ntid.x;
	mov.u32 	%r38, %tid.x;
	mad.lo.s32 	%r1, %r36, %r37, %r38;
	mov.u32 	%r39, %ctaid.y;
	mov.u32 	%r40, %ntid.y;
	mov.u32 	%r41, %tid.y;
	mad.lo.s32 	%r42, %r39, %r40, %r41;
	shr.u32 	%r43, %r34, 31;
	add.s32 	%r44, %r34, %r43;
	shr.s32 	%r3, %r44, 1;
	setp.ge.s32 	%p1, %r1, %r32;
	setp.ge.s32 	%p2, %r42, %r35;
	or.pred  	%p3, %p1, %p2;
	@%p3 bra 	$L__BB0_17;
	neg.s32 	%r4, %r3;
	setp.lt.s32 	%p4, %r34, -1;
	mov.f32 	%f69, 0f00000000;
	@%p4 bra 	$L__BB0_16;
	add.s32 	%r5, %r32, -1;
	add.s32 	%r6, %r35, -1;
	abs.s32 	%r7, %r3;
	add.s32 	%r8, %r3, %r7;
	add.s32 	%r45, %r8, 1;
	and.b32  	%r9, %r45, 7;
	and.b32  	%r46, %r45, -8;
	neg.s32 	%r10, %r46;
	mov.f32 	%f69, 0f00000000;
	mov.u32 	%r118, %r4;
$L__BB0_3:
	mov.u32 	%r11, %r118;
	setp.lt.u32 	%p5, %r8, 7;
	add.s32 	%r47, %r11, %r42;
	max.s32 	%r48, %r47, 0;
	min.s32 	%r49, %r48, %r6;
	mul.lo.s32 	%r12, %r49, %r32;
	add.s32 	%r50, %r11, %r3;
	mul.lo.s32 	%r119, %r50, %r34;
	add.s32 	%r14, %r119, %r3;
	mov.u32 	%r124, %r4;
	@%p5 bra 	$L__BB0_7;
	sub.s32 	%r122, 3, %r3;
	sub.s32 	%r120, %r1, %r3;
	mov.u32 	%r121, %r10;
$L__BB0_5:
	.pragma "nounroll";
	max.s32 	%r51, %r120, 0;
	min.s32 	%r52, %r51, %r5;
	add.s32 	%r53, %r52, %r12;
	mul.wide.s32 	%rd6, %r53, 4;
	add.s64 	%rd7, %rd2, %rd6;
	ld.global.f32 	%f18, [%rd7];
	mul.wide.s32 	%rd8, %r119, 4;
	add.s64 	%rd9, %rd1, %rd8;
	ld.global.f32 	%f19, [%rd9];
	fma.rn.f32 	%f20, %f18, %f19, %f69;
	add.s32 	%r54, %r120, 1;
	max.s32 	%r55, %r54, 0;
	min.s32 	%r56, %r55, %r5;
	add.s32 	%r57, %r56, %r12;
	mul.wide.s32 	%rd10, %r57, 4;
	add.s64 	%rd11, %rd2, %rd10;
	ld.global.f32 	%f21, [%rd11];
	ld.global.f32 	%f22, [%rd9+4];
	fma.rn.f32 	%f23, %f21, %f22, %f20;
	add.s32 	%r58, %r120, 2;
	max.s32 	%r59, %r58, 0;
	min.s32 	%r60, %r59, %r5;
	add.s32 	%r61, %r60, %r12;
	mul.wide.s32 	%rd12, %r61, 4;
	add.s64 	%rd13, %rd2, %rd12;
	ld.global.f32 	%f24, [%rd13];
	ld.global.f32 	%f25, [%rd9+8];
	fma.rn.f32 	%f26, %f24, %f25, %f23;
	add.s32 	%r62, %r120, 3;
	max.s32 	%r63, %r62, 0;
	min.s32 	%r64, %r63, %r5;
	add.s32 	%r65, %r64, %r12;
	mul.wide.s32 	%rd14, %r65, 4;
	add.s64 	%rd15, %rd2, %rd14;
	ld.global.f32 	%f27, [%rd15];
	ld.global.f32 	%f28, [%rd9+12];
	fma.rn.f32 	%f29, %f27, %f28, %f26;
	add.s32 	%r66, %r120, 4;
	max.s32 	%r67, %r66, 0;
	min.s32 	%r68, %r67, %r5;
	add.s32 	%r69, %r68, %r12;
	mul.wide.s32 	%rd16, %r69, 4;
	add.s64 	%rd17, %rd2, %rd16;
	ld.global.f32 	%f30, [%rd17];
	ld.global.f32 	%f31, [%rd9+16];
	fma.rn.f32 	%f32, %f30, %f31, %f29;
	add.s32 	%r70, %r120, 5;
	max.s32 	%r71, %r70, 0;
	min.s32 	%r72, %r71, %r5;
	add.s32 	%r73, %r72, %r12;
	mul.wide.s32 	%rd18, %r73, 4;
	add.s64 	%rd19, %rd2, %rd18;
	ld.global.f32 	%f33, [%rd19];
	ld.global.f32 	%f34, [%rd9+20];
	fma.rn.f32 	%f35, %f33, %f34, %f32;
	add.s32 	%r74, %r120, 6;
	max.s32 	%r75, %r74, 0;
	min.s32 	%r76, %r75, %r5;
	add.s32 	%r77, %r76, %r12;
	mul.wide.s32 	%rd20, %r77, 4;
	add.s64 	%rd21, %rd2, %rd20;
	ld.global.f32 	%f36, [%rd21];
	ld.global.f32 	%f37, [%rd9+24];
	fma.rn.f32 	%f38, %f36, %f37, %f35;
	add.s32 	%r78, %r120, 7;
	max.s32 	%r79, %r78, 0;
	min.s32 	%r80, %r79, %r5;
	add.s32 	%r81, %r80, %r12;
	mul.wide.s32 	%rd22, %r81, 4;
	add.s64 	%rd23, %rd2, %rd22;
	ld.global.f32 	%f39, [%rd23];
	ld.global.f32 	%f40, [%rd9+28];
	fma.rn.f32 	%f69, %f39, %f40, %f38;
	add.s32 	%r122, %r122, 8;
	add.s32 	%r121, %r121, 8;
	add.s32 	%r120, %r120, 8;
	add.s32 	%r119, %r119, 8;
	setp.ne.s32 	%p6, %r121, 0;
	@%p6 bra 	$L__BB0_5;
	add.s32 	%r124, %r122, -3;
$L__BB0_7:
	setp.eq.s32 	%p7, %r9, 0;
	@%p7 bra 	$L__BB0_15;
	add.s32 	%r82, %r9, -1;
	setp.lt.u32 	%p8, %r82, 3;
	@%p8 bra 	$L__BB0_10;
	add.s32 	%r83, %r124, %r1;
	max.s32 	%r84, %r83, 0;
	min.s32 	%r85, %r84, %r5;
	add.s32 	%r86, %r85, %r12;
	mul.wide.s32 	%rd24, %r86, 4;
	add.s64 	%rd25, %rd2, %rd24;
	ld.global.f32 	%f42, [%rd25];
	add.s32 	%r87, %r14, %r124;
	mul.wide.s32 	%rd26, %r87, 4;
	add.s64 	%rd27, %rd1, %rd26;
	ld.global.f32 	%f43, [%rd27];
	fma.rn.f32 	%f44, %f42, %f43, %f69;
	add.s32 	%r88, %r83, 1;
	max.s32 	%r89, %r88, 0;
	min.s32 	%r90, %r89, %r5;
	add.s32 	%r91, %r90, %r12;
	mul.wide.s32 	%rd28, %r91, 4;
	add.s64 	%rd29, %rd2, %rd28;
	ld.global.f32 	%f45, [%rd29];
	ld.global.f32 	%f46, [%rd27+4];
	fma.rn.f32 	%f47, %f45, %f46, %f44;
	add.s32 	%r92, %r83, 2;
	max.s32 	%r93, %r92, 0;
	min.s32 	%r94, %r93, %r5;
	add.s32 	%r95, %r94, %r12;
	mul.wide.s32 	%rd30, %r95, 4;
	add.s64 	%rd31, %rd2, %rd30;
	ld.global.f32 	%f48, [%rd31];
	ld.global.f32 	%f49, [%rd27+8];
	fma.rn.f32 	%f50, %f48, %f49, %f47;
	add.s32 	%r96, %r83, 3;
	max.s32 	%r97, %r96, 0;
	min.s32 	%r98, %r97, %r5;
	add.s32 	%r99, %r98, %r12;
	mul.wide.s32 	%rd32, %r99, 4;
	add.s64 	%rd33, %rd2, %rd32;
	ld.global.f32 	%f51, [%rd33];
	ld.global.f32 	%f52, [%rd27+12];
	fma.rn.f32 	%f69, %f51, %f52, %f50;
	add.s32 	%r124, %r124, 4;
$L__BB0_10:
	add.s32 	%r101, %r8, 1;
	and.b32  	%r100, %r101, 3;
	setp.eq.s32 	%p9, %r100, 0;
	@%p9 bra 	$L__BB0_15;
	setp.eq.s32 	%p10, %r100, 1;
	@%p10 bra 	$L__BB0_13;
	add.s32 	%r102, %r124, %r1;
	max.s32 	%r103, %r102, 0;
	min.s32 	%r104, %r103, %r5;
	add.s32 	%r105, %r104, %r12;
	mul.wide.s32 	%rd34, %r105, 4;
	add.s64 	%rd35, %rd2, %rd34;
	ld.global.f32 	%f54, [%rd35];
	add.s32 	%r106, %r14, %r124;
	mul.wide.s32 	%rd36, %r106, 4;
	add.s64 	%rd37, %rd1, %rd36;
	ld.global.f32 	%f55, [%rd37];
	fma.rn.f32 	%f56, %f54, %f55, %f69;
	add.s32 	%r107, %r102, 1;
	max.s32 	%r108, %r107, 0;
	min.s32 	%r109, %r108, %r5;
	add.s32 	%r110, %r109, %r12;
	mul.wide.s32 	%rd38, %r110, 4;
	add.s64 	%rd39, %rd2, %rd38;
	ld.global.f32 	%f57, [%rd39];
	ld.global.f32 	%f58, [%rd37+4];
	fma.rn.f32 	%f69, %f57, %f58, %f56;
	add.s32 	%r124, %r124, 2;
$L__BB0_13:
	and.b32  	%r111, %r8, 1;
	setp.eq.b32 	%p11, %r111, 1;
	@%p11 bra 	$L__BB0_15;
	add.s32 	%r112, %r124, %r1;
	max.s32 	%r113, %r112, 0;
	min.s32 	%r114, %r113, %r5;
	add.s32 	%r115, %r114, %r12;
	mul.wide.s32 	%rd40, %r115, 4;
	add.s64 	%rd41, %rd2, %rd40;
	ld.global.f32 	%f59, [%rd41];
	add.s32 	%r116, %r14, %r124;
	mul.wide.s32 	%rd42, %r116, 4;
	add.s64 	%rd43, %rd1, %rd42;
	ld.global.f32 	%f60, [%rd43];
	fma.rn.f32 	%f69, %f59, %f60, %f69;
$L__BB0_15:
	add.s32 	%r118, %r11, 1;
	setp.ne.s32 	%p12, %r11, %r7;
	@%p12 bra 	$L__BB0_3;
$L__BB0_16:
	mad.lo.s32 	%r117, %r32, %r42, %r1;
	cvta.to.global.u64 	%rd44, %rd3;
	mul.wide.s32 	%rd45, %r117, 4;
	add.s64 	%rd46, %rd44, %rd45;
	st.global.f32 	[%rd46], %f69;
$L__BB0_17:
	ret;

}


// ===== COMPILED SASS (sm_100) =====

	.target	sm_100

	.elftype	@"ET_EXEC"


//--------------------- .note.nv.tkinfo           --------------------------
	.section	.note.nv.tkinfo,"",@"SHT_NOTE"
	.sectionflags	@"SHF_NOTE_NV_TKINFO"
	.tkinfo
        /*0018*/ 	.word	0x00000002
        /*0030*/ 	.string	""
        /*0030*/ 	.string	"ptxas"
        /*0030*/ 	.string	"Cuda compilation tools, release 13.0, V13.0.88"
        /*0030*/ 	.string	"Build cuda_13.0.r13.0/compiler.36424714_0"
        /*0030*/ 	.string	"-arch sm_100 -m 64 "



//--------------------- .note.nv.cuinfo           --------------------------
	.section	.note.nv.cuinfo,"",@"SHT_NOTE"
	.sectionflags	@"SHF_NOTE_NV_CUINFO"
        /*0018*/ 	.short	0x0002
        /*001a*/ 	.short	0x0064
        /*001c*/ 	.short	0x0082
	.zero		2


//--------------------- .nv.info                  --------------------------
	.section	.nv.info,"",@"SHT_CUDA_INFO"
	.align	4


	//----- nvinfo : EIATTR_REGCOUNT
	.align		4
        /*0000*/ 	.byte	0x04, 0x2f
        /*0002*/ 	.short	(.L_1 - .L_0)
	.align		4
.L_0:
        /*0004*/ 	.word	index@(_Z6conv2DPfS_S_iii)
        /*0008*/ 	.word	0x00000020


	//----- nvinfo : EIATTR_FRAME_SIZE
	.align		4
.L_1:
        /*000c*/ 	.byte	0x04, 0x11
        /*000e*/ 	.short	(.L_3 - .L_2)
	.align		4
.L_2:
        /*0010*/ 	.word	index@(_Z6conv2DPfS_S_iii)
        /*0014*/ 	.word	0x00000000


	//----- nvinfo : EIATTR_MIN_STACK_SIZE
	.align		4
.L_3:
        /*0018*/ 	.byte	0x04, 0x12
        /*001a*/ 	.short	(.L_5 - .L_4)
	.align		4
.L_4:
        /*001c*/ 	.word	index@(_Z6conv2DPfS_S_iii)
        /*0020*/ 	.word	0x00000000
.L_5:


//--------------------- .nv.compat                --------------------------
	.section	.nv.compat,"",@"SHT_CUDA_COMPAT_INFO"
	.align	4
        /*0000*/ 	.byte	0x02, 0x09, 0x00, 0x00, 0x02, 0x02, 0x01, 0x00, 0x02, 0x05, 0x05, 0x00, 0x03, 0x07, 0x01, 0x01
        /*0010*/ 	.byte	0x02, 0x03, 0x00, 0x00, 0x02, 0x06, 0x01, 0x00, 0x04, 0x0b, 0x08, 0x00, 0x09, 0x00, 0x00, 0x00
        /*0020*/ 	.byte	0x00, 0x00, 0x00, 0x00


//--------------------- .nv.info._Z6conv2DPfS_S_iii --------------------------
	.section	.nv.info._Z6conv2DPfS_S_iii,"",@"SHT_CUDA_INFO"
	.sectionflags	@""
	.align	4


	//----- nvinfo : EIATTR_CUDA_API_VERSION
	.align		4
        /*0000*/ 	.byte	0x04, 0x37
        /*0002*/ 	.short	(.L_7 - .L_6)
.L_6:
        /*0004*/ 	.word	0x00000082


	//----- nvinfo : EIATTR_KPARAM_INFO
	.align		4
.L_7:
        /*0008*/ 	.byte	0x04, 0x17
        /*000a*/ 	.short	(.L_9 - .L_8)
.L_8:
        /*000c*/ 	.word	0x00000000
        /*0010*/ 	.short	0x0005
        /*0012*/ 	.short	0x0020
        /*0014*/ 	.byte	0x00, 0xf0, 0x11, 0x00


	//----- nvinfo : EIATTR_KPARAM_INFO
	.align		4
.L_9:
        /*0018*/ 	.byte	0x04, 0x17
        /*001a*/ 	.short	(.L_11 - .L_10)
.L_10:
        /*001c*/ 	.word	0x00000000
        /*0020*/ 	.short	0x0004
        /*0022*/ 	.short	0x001c
        /*0024*/ 	.byte	0x00, 0xf0, 0x11, 0x00


	//----- nvinfo : EIATTR_KPARAM_INFO
	.align		4
.L_11:
        /*0028*/ 	.byte	0x04, 0x17
        /*002a*/ 	.short	(.L_13 - .L_12)
.L_12:
        /*002c*/ 	.word	0x00000000
        /*0030*/ 	.short	0x0003
        /*0032*/ 	.short	0x0018
        /*0034*/ 	.byte	0x00, 0xf0, 0x11, 0x00


	//----- nvinfo : EIATTR_KPARAM_INFO
	.align		4
.L_13:
        /*0038*/ 	.byte	0x04, 0x17
        /*003a*/ 	.short	(.L_15 - .L_14)
.L_14:
        /*003c*/ 	.word	0x00000000
        /*0040*/ 	.short	0x0002
        /*0042*/ 	.short	0x0010
        /*0044*/ 	.byte	0x00, 0xf5, 0x21, 0x00


	//----- nvinfo : EIATTR_KPARAM_INFO
	.align		4
.L_15:
        /*0048*/ 	.byte	0x04, 0x17
        /*004a*/ 	.short	(.L_17 - .L_16)
.L_16:
        /*004c*/ 	.word	0x00000000
        /*0050*/ 	.short	0x0001
        /*0052*/ 	.short	0x0008
        /*0054*/ 	.byte	0x00, 0xf5, 0x21, 0x00


	//----- nvinfo : EIATTR_KPARAM_INFO
	.align		4
.L_17:
        /*0058*/ 	.byte	0x04, 0x17
        /*005a*/ 	.short	(.L_19 - .L_18)
.L_18:
        /*005c*/ 	.word	0x00000000
        /*0060*/ 	.short	0x0000
        /*0062*/ 	.short	0x0000
        /*0064*/ 	.byte	0x00, 0xf5, 0x21, 0x00


	//----- nvinfo : EIATTR_SPARSE_MMA_MASK
	.align		4
.L_19:
        /*0068*/ 	.byte	0x03, 0x50
        /*006a*/ 	.short	0x0000


	//----- nvinfo : EIATTR_MAXREG_COUNT
	.align		4
        /*006c*/ 	.byte	0x03, 0x1b
        /*006e*/ 	.short	0x00ff


	//----- nvinfo : EIATTR_MERCURY_ISA_VERSION
	.align		4
        /*0070*/ 	.byte	0x03, 0x5f
        /*0072*/ 	.short	0x0101


	//----- nvinfo : EIATTR_VRC_CTA_INIT_COUNT
	.align		4
        /*0074*/ 	.byte	0x02, 0x4a
	.zero		1
	.zero		1


	//----- nvinfo : EIATTR_EXIT_INSTR_OFFSETS
	.align		4
        /*0078*/ 	.byte	0x04, 0x1c
        /*007a*/ 	.short	(.L_21 - .L_20)


	//   ....[0]....
.L_20:
        /*007c*/ 	.word	0x000000c0


	//   ....[1]....
        /*0080*/ 	.word	0x00000c80


	//----- nvinfo : EIATTR_CBANK_PARAM_SIZE
	.align		4
.L_21:
        /*0084*/ 	.byte	0x03, 0x19
        /*0086*/ 	.short	0x0024


	//----- nvinfo : EIATTR_PARAM_CBANK
	.align		4
        /*0088*/ 	.byte	0x04, 0x0a
        /*008a*/ 	.short	(.L_23 - .L_22)
	.align		4
.L_22:
        /*008c*/ 	.word	index@(.nv.constant0._Z6conv2DPfS_S_iii)
        /*0090*/ 	.short	0x0380
        /*0092*/ 	.short	0x0024


	//----- nvinfo : EIATTR_SW_WAR
	.align		4
.L_23:
        /*0094*/ 	.byte	0x04, 0x36
        /*0096*/ 	.short	(.L_25 - .L_24)
.L_24:
        /*0098*/ 	.word	0x00000008
.L_25:


//--------------------- .nv.callgraph             --------------------------
	.section	.nv.callgraph,"",@"SHT_CUDA_CALLGRAPH"
	.align	4
	.sectionentsize	8
	.align		4
        /*0000*/ 	.word	0x00000000
	.align		4
        /*0004*/ 	.word	0xffffffff
	.align		4
        /*0008*/ 	.word	0x00000000
	.align		4
        /*000c*/ 	.word	0xfffffffe
	.align		4
        /*0010*/ 	.word	0x00000000
	.align		4
        /*0014*/ 	.word	0xfffffffd
	.align		4
        /*0018*/ 	.word	0x00000000
	.align		4
        /*001c*/ 	.word	0xfffffffc


//--------------------- .text._Z6conv2DPfS_S_iii  --------------------------
	.section	.text._Z6conv2DPfS_S_iii,"ax",@progbits
	.align	128
        .global         _Z6conv2DPfS_S_iii
        .type           _Z6conv2DPfS_S_iii,@function
        .size           _Z6conv2DPfS_S_iii,(.L_x_8 - _Z6conv2DPfS_S_iii)
        .other          _Z6conv2DPfS_S_iii,@"STO_CUDA_ENTRY STV_DEFAULT"
_Z6conv2DPfS_S_iii:
.text._Z6conv2DPfS_S_iii:
[----:B------:R-:W-:Y:S01]  /*0000*/  LDC R1, c[0x0][0x37c] ;  /* 0x0000df00ff017b82 */ /* 0x000fe20000000800 */
[----:B------:R-:W0:Y:S07]  /*0010*/  S2R R5, SR_TID.Y ;  /* 0x0000000000057919 */ /* 0x000e2e0000002200 */
[----:B------:R-:W1:Y:S01]  /*0020*/  LDC R3, c[0x0][0x360] ;  /* 0x0000d800ff037b82 */ /* 0x000e620000000800 */
[----:B------:R-:W2:Y:S01]  /*0030*/  LDCU.64 UR8, c[0x0][0x398] ;  /* 0x00007300ff0877ac */ /* 0x000ea20008000a00 */
[----:B------:R-:W1:Y:S06]  /*0040*/  S2R R2, SR_TID.X ;  /* 0x0000000000027919 */ /* 0x000e6c0000002100 */
[----:B------:R-:W0:Y:S08]  /*0050*/  S2UR UR5, SR_CTAID.Y ;  /* 0x00000000000579c3 */ /* 0x000e300000002600 */
[----:B------:R-:W0:Y:S08]  /*0060*/  LDC R0, c[0x0][0x364] ;  /* 0x0000d900ff007b82 */ /* 0x000e300000000800 */
[----:B------:R-:W1:Y:S01]  /*0070*/  S2UR UR4, SR_CTAID.X ;  /* 0x00000000000479c3 */ /* 0x000e620000002500 */
[----:B0-----:R-:W-:-:S05]  /*0080*/  IMAD R0, R0, UR5, R5 ;  /* 0x0000000500007c24 */ /* 0x001fca000f8e0205 */
[----:B--2---:R-:W-:Y:S01]  /*0090*/  ISETP.GE.AND P0, PT, R0, UR9, PT ;  /* 0x0000000900007c0c */ /* 0x004fe2000bf06270 */
[----:B-1----:R-:W-:-:S05]  /*00a0*/  IMAD R3, R3, UR4, R2 ;  /* 0x0000000403037c24 */ /* 0x002fca000f8e0202 */
[----:B------:R-:W-:-:S13]  /*00b0*/  ISETP.GE.OR P0, PT, R3, UR8, P0 ;  /* 0x0000000803007c0c */ /* 0x000fda0008706670 */
[----:B------:R-:W-:Y:S05]  /*00c0*/  @P0 EXIT ;  /* 0x000000000000094d */ /* 0x000fea0003800000 */
[----:B------:R-:W0:Y:S01]  /*00d0*/  LDC R4, c[0x0][0x3a0] ;  /* 0x0000e800ff047b82 */ /* 0x000e220000000800 */
[----:B------:R-:W1:Y:S01]  /*00e0*/  LDCU.64 UR6, c[0x0][0x358] ;  /* 0x00006b00ff0677ac */ /* 0x000e620008000a00 */
[----:B------:R-:W-:Y:S01]  /*00f0*/  HFMA2 R25, -RZ, RZ, 0, 0 ;  /* 0x00000000ff197431 */ /* 0x000fe200000001ff */
[C---:B0-----:R-:W-:Y:S02]  /*0100*/  ISETP.GE.AND P0, PT, R4.reuse, -0x1, PT ;  /* 0xffffffff0400780c */ /* 0x041fe40003f06270 */
[----:B------:R-:W-:-:S11]  /*0110*/  LEA.HI R4, R4, R4, RZ, 0x1 ;  /* 0x0000000404047211 */ /* 0x000fd600078f08ff */
[----:B-1----:R-:W-:Y:S05]  /*0120*/  @!P0 BRA `(.L_x_0) ;  /* 0x0000000800c08947 */ /* 0x002fea0003800000 */
[----:B------:R-:W-:Y:S01]  /*0130*/  SHF.R.S32.HI R4, RZ, 0x1, R4 ;  /* 0x00000001ff047819 */ /* 0x000fe20000011404 */
[----:B------:R-:W-:Y:S01]  /*0140*/  UIADD3 UR4, UPT, UPT, UR8, -0x1, URZ ;  /* 0xffffffff08047890 */ /* 0x000fe2000fffe0ff */
[----:B------:R-:W-:Y:S01]  /*0150*/  MOV R25, RZ ;  /* 0x000000ff00197202 */ /* 0x000fe20000000f00 */
[----:B------:R-:W-:Y:S01]  /*0160*/  UIADD3 UR5, UPT, UPT, UR9, -0x1, URZ ;  /* 0xffffffff09057890 */ /* 0x000fe2000fffe0ff */
[----:B------:R-:W-:Y:S01]  /*0170*/  IABS R5, R4 ;  /* 0x0000000400057213 */ /* 0x000fe20000000000 */
[----:B------:R-:W-:-:S04]  /*0180*/  IMAD.MOV R6, RZ, RZ, -R4 ;  /* 0x000000ffff067224 */ /* 0x000fc800078e0a04 */
[----:B------:R-:W-:Y:S02]  /*0190*/  IMAD.IADD R5, R4, 0x1, R5 ;  /* 0x0000000104057824 */ /* 0x000fe400078e0205 */
[----:B------:R-:W-:-:S03]  /*01a0*/  IMAD.MOV.U32 R7, RZ, RZ, R6 ;  /* 0x000000ffff077224 */ /* 0x000fc600078e0006 */
[----:B------:R-:W-:-:S04]  /*01b0*/  IADD3 R8, PT, PT, R5, 0x1, RZ ;  /* 0x0000000105087810 */ /* 0x000fc80007ffe0ff */
[C---:B------:R-:W-:Y:S02]  /*01c0*/  LOP3.LUT R9, R8.reuse, 0xfffffff8, RZ, 0xc0, !PT ;  /* 0xfffffff808097812 */ /* 0x040fe400078ec0ff */
[----:B------:R-:W-:Y:S02]  /*01d0*/  LOP3.LUT R8, R8, 0x7, RZ, 0xc0, !PT ;  /* 0x0000000708087812 */ /* 0x000fe400078ec0ff */
[----:B------:R-:W-:-:S07]  /*01e0*/  IADD3 R9, PT, PT, -R9, RZ, RZ ;  /* 0x000000ff09097210 */ /* 0x000fce0007ffe1ff */
.L_x_6:
[----:B------:R-:W0:Y:S01]  /*01f0*/  LDCU UR10, c[0x0][0x3a0] ;  /* 0x00007400ff0a77ac */ /* 0x000e220008000800 */
[----:B------:R-:W-:Y:S01]  /*0200*/  ISETP.GE.U32.AND P1, PT, R5, 0x7, PT ;  /* 0x000000070500780c */ /* 0x000fe20003f26070 */
[----:B------:R-:W-:Y:S01]  /*0210*/  IMAD.IADD R2, R4, 0x1, R7 ;  /* 0x0000000104027824 */ /* 0x000fe200078e0207 */
[C---:B------:R-:W-:Y:S02]  /*0220*/  VIADDMNMX R20, R7.reuse, R0, RZ, !PT ;  /* 0x0000000007147246 */ /* 0x040fe400078001ff */
[----:B------:R-:W-:Y:S02]  /*0230*/  IABS R10, R4 ;  /* 0x00000004000a7213 */ /* 0x000fe40000000000 */
[----:B------:R-:W-:Y:S02]  /*0240*/  VIMNMX R20, PT, PT, R20, UR5, PT ;  /* 0x0000000514147c48 */ /* 0x000fe4000bfe0100 */
[C---:B------:R-:W-:Y:S01]  /*0250*/  ISETP.NE.AND P0, PT, R7.reuse, R10, PT ;  /* 0x0000000a0700720c */ /* 0x040fe20003f05270 */
[----:B------:R-:W-:-:S02]  /*0260*/  VIADD R7, R7, 0x1 ;  /* 0x0000000107077836 */ /* 0x000fc40000000000 */
[----:B0-----:R-:W-:Y:S01]  /*0270*/  IMAD R24, R2, UR10, RZ ;  /* 0x0000000a02187c24 */ /* 0x001fe2000f8e02ff */
[----:B------:R-:W-:-:S04]  /*0280*/  MOV R2, R6 ;  /* 0x0000000600027202 */ /* 0x000fc80000000f00 */
[----:B------:R-:W-:Y:S01]  /*0290*/  IADD3 R21, PT, PT, R4, R24, RZ ;  /* 0x0000001804157210 */ /* 0x000fe20007ffe0ff */
[----:B------:R-:W-:Y:S06]  /*02a0*/  @!P1 BRA `(.L_x_1) ;  /* 0x0000000400189947 */ /* 0x000fec0003800000 */
[----:B------:R-:W-:Y:S01]  /*02b0*/  IADD3 R23, PT, PT, -R4, 0x3, RZ ;  /* 0x0000000304177810 */ /* 0x000fe20007ffe1ff */
[----:B------:R-:W-:Y:S01]  /*02c0*/  IMAD.IADD R2, R3, 0x1, -R4 ;  /* 0x0000000103027824 */ /* 0x000fe200078e0a04 */
[----:B------:R-:W-:Y:S01]  /*02d0*/  MOV R22, R9 ;  /* 0x0000000900167202 */ /* 0x000fe20000000f00 */
[----:B------:R-:W0:Y:S06]  /*02e0*/  LDCU UR10, c[0x0][0x398] ;  /* 0x00007300ff0a77ac */ /* 0x000e2c0008000800 */
.L_x_2:
[----:B------:R-:W1:Y:S01]  /*02f0*/  LDC.64 R18, c[0x0][0x380] ;  /* 0x0000e000ff127b82 */ /* 0x000e620000000a00 */
[----:B------:R-:W-:-:S04]  /*0300*/  VIMNMX R12, PT, PT, RZ, R2, !PT ;  /* 0x00000002ff0c7248 */ /* 0x000fc80007fe0100 */
[----:B------:R-:W-:-:S03]  /*0310*/  VIMNMX R13, PT, PT, R12, UR4, PT ;  /* 0x000000040c0d7c48 */ /* 0x000fc6000bfe0100 */
[----:B------:R-:W2:Y:S02]  /*0320*/  LDC.64 R10, c[0x0][0x390] ;  /* 0x0000e400ff0a7b82 */ /* 0x000ea40000000a00 */
[----:B0-----:R-:W-:-:S04]  /*0330*/  IMAD R13, R20, UR10, R13 ;  /* 0x0000000a140d7c24 */ /* 0x001fc8000f8e020d */
[----:B-1----:R-:W-:-:S06]  /*0340*/  IMAD.WIDE R12, R13, 0x4, R18 ;  /* 0x000000040d0c7825 */ /* 0x002fcc00078e0212 */
[----:B------:R0:W3:Y:S01]  /*0350*/  LDG.E R12, desc[UR6][R12.64] ;  /* 0x000000060c0c7981 */ /* 0x0000e2000c1e1900 */
[----:B--2---:R-:W-:-:S05]  /*0360*/  IMAD.WIDE R10, R24, 0x4, R10 ;  /* 0x00000004180a7825 */ /* 0x004fca00078e020a */
[----:B------:R-:W3:Y:S01]  /*0370*/  LDG.E R14, desc[UR6][R10.64] ;  /* 0x000000060a0e7981 */ /* 0x000ee2000c1e1900 */
[C---:B------:R-:W-:Y:S02]  /*0380*/  VIADDMNMX R15, R2.reuse, 0x1, RZ, !PT ;  /* 0x00000001020f7846 */ /* 0x040fe400078001ff */
[----:B------:R-:W-:Y:S01]  /*0390*/  VIADDMNMX R16, R2, 0x2, RZ, !PT ;  /* 0x0000000202107846 */ /* 0x000fe200078001ff */
[----:B------:R-:W2:Y:S01]  /*03a0*/  LDG.E R28, desc[UR6][R10.64+0xc] ;  /* 0x00000c060a1c7981 */ /* 0x000ea2000c1e1900 */
[----:B------:R-:W-:Y:S02]  /*03b0*/  VIMNMX R15, PT, PT, R15, UR4, PT ;  /* 0x000000040f0f7c48 */ /* 0x000fe4000bfe0100 */
[----:B------:R-:W-:-:S03]  /*03c0*/  VIMNMX R17, PT, PT, R16, UR4, PT ;  /* 0x0000000410117c48 */ /* 0x000fc6000bfe0100 */
[----:B------:R-:W-:Y:S01]  /*03d0*/  IMAD R15, R20, UR10, R15 ;  /* 0x0000000a140f7c24 */ /* 0x000fe2000f8e020f */
[----:B------:R-:W-:Y:S01]  /*03e0*/  VIADDMNMX R26, R2, 0x3, RZ, !PT ;  /* 0x00000003021a7846 */ /* 0x000fe200078001ff */
[----:B------:R-:W-:Y:S02]  /*03f0*/  IMAD R27, R20, UR10, R17 ;  /* 0x0000000a141b7c24 */ /* 0x000fe4000f8e0211 */
[----:B------:R-:W-:Y:S01]  /*0400*/  IMAD.WIDE R16, R15, 0x4, R18 ;  /* 0x000000040f107825 */ /* 0x000fe200078e0212 */
[----:B------:R-:W-:Y:S02]  /*0410*/  VIMNMX R29, PT, PT, R26, UR4, PT ;  /* 0x000000041a1d7c48 */ /* 0x000fe4000bfe0100 */
[----:B------:R-:W4:Y:S04]  /*0420*/  LDG.E R26, desc[UR6][R10.64+0x4] ;  /* 0x000004060a1a7981 */ /* 0x000f28000c1e1900 */
[----:B------:R-:W4:Y:S01]  /*0430*/  LDG.E R16, desc[UR6][R16.64] ;  /* 0x0000000610107981 */ /* 0x000f22000c1e1900 */
[----:B0-----:R-:W-:-:S02]  /*0440*/  IMAD R13, R20, UR10, R29 ;  /* 0x0000000a140d7c24 */ /* 0x001fc4000f8e021d */
[----:B---3--:R-:W-:Y:S01]  /*0450*/  FFMA R25, R12, R14, R25 ;  /* 0x0000000e0c197223 */ /* 0x008fe20000000019 */
[--C-:B------:R-:W-:Y:S02]  /*0460*/  IMAD.WIDE R14, R27, 0x4, R18.reuse ;  /* 0x000000041b0e7825 */ /* 0x100fe400078e0212 */
[----:B------:R-:W3:Y:S04]  /*0470*/  LDG.E R27, desc[UR6][R10.64+0x8] ;  /* 0x000008060a1b7981 */ /* 0x000ee8000c1e1900 */
[----:B------:R0:W3:Y:S01]  /*0480*/  LDG.E R14, desc[UR6][R14.64] ;  /* 0x000000060e0e7981 */ /* 0x0000e2000c1e1900 */
[----:B------:R-:W-:-:S06]  /*0490*/  IMAD.WIDE R12, R13, 0x4, R18 ;  /* 0x000000040d0c7825 */ /* 0x000fcc00078e0212 */
[----:B------:R-:W2:Y:S01]  /*04a0*/  LDG.E R12, desc[UR6][R12.64] ;  /* 0x000000060c0c7981 */ /* 0x000ea2000c1e1900 */
[----:B----4-:R-:W-:Y:S01]  /*04b0*/  FFMA R25, R16, R26, R25 ;  /* 0x0000001a10197223 */ /* 0x010fe20000000019 */
[C---:B------:R-:W-:Y:S02]  /*04c0*/  VIADDMNMX R26, R2.reuse, 0x4, RZ, !PT ;  /* 0x00000004021a7846 */ /* 0x040fe400078001ff */
[----:B------:R-:W-:Y:S02]  /*04d0*/  VIADDMNMX R16, R2, 0x6, RZ, !PT ;  /* 0x0000000602107846 */ /* 0x000fe400078001ff */
[----:B0-----:R-:W-:Y:S02]  /*04e0*/  VIMNMX R15, PT, PT, R26, UR4, PT ;  /* 0x000000041a0f7c48 */ /* 0x001fe4000bfe0100 */
[----:B------:R-:W-:Y:S01]  /*04f0*/  VIMNMX R17, PT, PT, R16, UR4, PT ;  /* 0x0000000410117c48 */ /* 0x000fe2000bfe0100 */
[----:B------:R-:W4:Y:S02]  /*0500*/  LDG.E R26, desc[UR6][R10.64+0x10] ;  /* 0x000010060a1a7981 */ /* 0x000f24000c1e1900 */
[----:B------:R-:W-:-:S02]  /*0510*/  IMAD R15, R20, UR10, R15 ;  /* 0x0000000a140f7c24 */ /* 0x000fc4000f8e020f */
[----:B---3--:R-:W-:Y:S01]  /*0520*/  FFMA R25, R14, R27, R25 ;  /* 0x0000001b0e197223 */ /* 0x008fe20000000019 */
[----:B------:R-:W-:-:S04]  /*0530*/  VIADDMNMX R27, R2, 0x5, RZ, !PT ;  /* 0x00000005021b7846 */ /* 0x000fc800078001ff */
[----:B------:R-:W-:Y:S01]  /*0540*/  VIMNMX R27, PT, PT, R27, UR4, PT ;  /* 0x000000041b1b7c48 */ /* 0x000fe2000bfe0100 */
[----:B--2---:R-:W-:Y:S01]  /*0550*/  FFMA R25, R12, R28, R25 ;  /* 0x0000001c0c197223 */ /* 0x004fe20000000019 */
[----:B------:R-:W-:-:S03]  /*0560*/  VIADDMNMX R28, R2, 0x7, RZ, !PT ;  /* 0x00000007021c7846 */ /* 0x000fc600078001ff */
[C---:B------:R-:W-:Y:S02]  /*0570*/  IMAD R13, R20.reuse, UR10, R27 ;  /* 0x0000000a140d7c24 */ /* 0x040fe4000f8e021b */
[----:B------:R-:W-:Y:S02]  /*0580*/  IMAD R27, R20, UR10, R17 ;  /* 0x0000000a141b7c24 */ /* 0x000fe4000f8e0211 */
[--C-:B------:R-:W-:Y:S01]  /*0590*/  IMAD.WIDE R16, R15, 0x4, R18.reuse ;  /* 0x000000040f107825 */ /* 0x100fe200078e0212 */
[----:B------:R-:W-:Y:S02]  /*05a0*/  VIMNMX R29, PT, PT, R28, UR4, PT ;  /* 0x000000041c1d7c48 */ /* 0x000fe4000bfe0100 */
[----:B------:R-:W2:Y:S01]  /*05b0*/  LDG.E R28, desc[UR6][R10.64+0x18] ;  /* 0x000018060a1c7981 */ /* 0x000ea2000c1e1900 */
[----:B------:R-:W-:-:S03]  /*05c0*/  IMAD.WIDE R12, R13, 0x4, R18 ;  /* 0x000000040d0c7825 */ /* 0x000fc600078e0212 */
[----:B------:R-:W4:Y:S01]  /*05d0*/  LDG.E R16, desc[UR6][R16.64] ;  /* 0x0000000610107981 */ /* 0x000f22000c1e1900 */
[----:B------:R-:W-:Y:S02]  /*05e0*/  IMAD R29, R20, UR10, R29 ;  /* 0x0000000a141d7c24 */ /* 0x000fe4000f8e021d */
[--C-:B------:R-:W-:Y:S01]  /*05f0*/  IMAD.WIDE R14, R27, 0x4, R18.reuse ;  /* 0x000000041b0e7825 */ /* 0x100fe200078e0212 */
[----:B------:R-:W3:Y:S04]  /*0600*/  LDG.E R12, desc[UR6][R12.64] ;  /* 0x000000060c0c7981 */ /* 0x000ee8000c1e1900 */
[----:B------:R-:W3:Y:S01]  /*0610*/  LDG.E R27, desc[UR6][R10.64+0x14] ;  /* 0x000014060a1b7981 */ /* 0x000ee2000c1e1900 */
[----:B------:R-:W-:-:S03]  /*0620*/  IMAD.WIDE R18, R29, 0x4, R18 ;  /* 0x000000041d127825 */ /* 0x000fc600078e0212 */
[----:B------:R-:W2:Y:S04]  /*0630*/  LDG.E R14, desc[UR6][R14.64] ;  /* 0x000000060e0e7981 */ /* 0x000ea8000c1e1900 */
[----:B------:R-:W5:Y:S04]  /*0640*/  LDG.E R18, desc[UR6][R18.64] ;  /* 0x0000000612127981 */ /* 0x000f68000c1e1900 */
[----:B------:R-:W5:Y:S01]  /*0650*/  LDG.E R29, desc[UR6][R10.64+0x1c] ;  /* 0x00001c060a1d7981 */ /* 0x000f62000c1e1900 */
[----:B------:R-:W-:-:S05]  /*0660*/  VIADD R22, R22, 0x8 ;  /* 0x0000000816167836 */ /* 0x000fca0000000000 */
[----:B------:R-:W-:Y:S01]  /*0670*/  ISETP.NE.AND P1, PT, R22, RZ, PT ;  /* 0x000000ff1600720c */ /* 0x000fe20003f25270 */
[----:B------:R-:W-:Y:S01]  /*0680*/  VIADD R2, R2, 0x8 ;  /* 0x0000000802027836 */ /* 0x000fe20000000000 */
[----:B------:R-:W-:Y:S02]  /*0690*/  IADD3 R23, PT, PT, R23, 0x8, RZ ;  /* 0x0000000817177810 */ /* 0x000fe40007ffe0ff */
[----:B------:R-:W-:Y:S01]  /*06a0*/  IADD3 R24, PT, PT, R24, 0x8, RZ ;  /* 0x0000000818187810 */ /* 0x000fe20007ffe0ff */
[----:B----4-:R-:W-:-:S04]  /*06b0*/  FFMA R25, R16, R26, R25 ;  /* 0x0000001a10197223 */ /* 0x010fc80000000019 */
[----:B---3--:R-:W-:-:S04]  /*06c0*/  FFMA R25, R12, R27, R25 ;  /* 0x0000001b0c197223 */ /* 0x008fc80000000019 */
[----:B--2---:R-:W-:-:S04]  /*06d0*/  FFMA R25, R14, R28, R25 ;  /* 0x0000001c0e197223 */ /* 0x004fc80000000019 */
[----:B-----5:R-:W-:Y:S01]  /*06e0*/  FFMA R25, R18, R29, R25 ;  /* 0x0000001d12197223 */ /* 0x020fe20000000019 */
[----:B------:R-:W-:Y:S06]  /*06f0*/  @P1 BRA `(.L_x_2) ;  /* 0xfffffff800fc1947 */ /* 0x000fec000383ffff */
[----:B------:R-:W-:-:S07]  /*0700*/  VIADD R2, R23, 0xfffffffd ;  /* 0xfffffffd17027836 */ /* 0x000fce0000000000 */
.L_x_1:
[----:B------:R-:W-:-:S13]  /*0710*/  ISETP.NE.AND P1, PT, R8, RZ, PT ;  /* 0x000000ff0800720c */ /* 0x000fda0003f25270 */
[----:B------:R-:W-:Y:S05]  /*0720*/  @!P1 BRA `(.L_x_3) ;  /* 0x00000004003c9947 */ /* 0x000fea0003800000 */
[----:B------:R-:W-:Y:S01]  /*0730*/  IADD3 R10, PT, PT, R8, -0x1, RZ ;  /* 0xffffffff080a7810 */ /* 0x000fe20007ffe0ff */
[----:B------:R-:W-:-:S03]  /*0740*/  VIADD R22, R5, 0x1 ;  /* 0x0000000105167836 */ /* 0x000fc60000000000 */
[----:B------:R-:W-:Y:S02]  /*0750*/  ISETP.GE.U32.AND P1, PT, R10, 0x3, PT ;  /* 0x000000030a00780c */ /* 0x000fe40003f26070 */
[----:B------:R-:W-:-:S11]  /*0760*/  LOP3.LUT P2, R22, R22, 0x3, RZ, 0xc0, !PT ;  /* 0x0000000316167812 */ /* 0x000fd6000784c0ff */
[----:B------:R-:W-:Y:S05]  /*0770*/  @!P1 BRA `(.L_x_4) ;  /* 0x00000000008c9947 */ /* 0x000fea0003800000 */
[----:B------:R-:W0:Y:S01]  /*0780*/  LDC.64 R10, c[0x0][0x380] ;  /* 0x0000e000ff0a7b82 */ /* 0x000e220000000a00 */
[----:B------:R-:W1:Y:S01]  /*0790*/  LDCU UR10, c[0x0][0x398] ;  /* 0x00007300ff0a77ac */ /* 0x000e620008000800 */
[----:B------:R-:W-:Y:S01]  /*07a0*/  IADD3 R12, PT, PT, R3, R2, RZ ;  /* 0x00000002030c7210 */ /* 0x000fe20007ffe0ff */
[----:B------:R-:W-:-:S03]  /*07b0*/  IMAD.IADD R15, R21, 0x1, R2 ;  /* 0x00000001150f7824 */ /* 0x000fc600078e0202 */
[----:B------:R-:W-:Y:S02]  /*07c0*/  VIMNMX R13, PT, PT, RZ, R12, !PT ;  /* 0x0000000cff0d7248 */ /* 0x000fe40007fe0100 */
[----:B------:R-:W2:Y:S01]  /*07d0*/  LDC.64 R16, c[0x0][0x390] ;  /* 0x0000e400ff107b82 */ /* 0x000ea20000000a00 */
[----:B------:R-:W-:Y:S02]  /*07e0*/  VIADDMNMX R14, R12, 0x1, RZ, !PT ;  /* 0x000000010c0e7846 */ /* 0x000fe400078001ff */
[----:B------:R-:W-:Y:S02]  /*07f0*/  VIMNMX R13, PT, PT, R13, UR4, PT ;  /* 0x000000040d0d7c48 */ /* 0x000fe4000bfe0100 */
[----:B------:R-:W-:Y:S02]  /*0800*/  VIMNMX R19, PT, PT, R14, UR4, PT ;  /* 0x000000040e137c48 */ /* 0x000fe4000bfe0100 */
[C---:B------:R-:W-:Y:S02]  /*0810*/  VIADDMNMX R18, R12.reuse, 0x2, RZ, !PT ;  /* 0x000000020c127846 */ /* 0x040fe400078001ff */
[----:B------:R-:W-:Y:S01]  /*0820*/  VIADDMNMX R12, R12, 0x3, RZ, !PT ;  /* 0x000000030c0c7846 */ /* 0x000fe200078001ff */
[----:B-1----:R-:W-:Y:S01]  /*0830*/  IMAD R13, R20, UR10, R13 ;  /* 0x0000000a140d7c24 */ /* 0x002fe2000f8e020d */
[----:B------:R-:W-:Y:S01]  /*0840*/  VIMNMX R27, PT, PT, R18, UR4, PT ;  /* 0x00000004121b7c48 */ /* 0x000fe2000bfe0100 */
[----:B------:R-:W-:Y:S01]  /*0850*/  IMAD R23, R20, UR10, R19 ;  /* 0x0000000a14177c24 */ /* 0x000fe2000f8e0213 */
[----:B------:R-:W-:Y:S01]  /*0860*/  VIMNMX R29, PT, PT, R12, UR4, PT ;  /* 0x000000040c1d7c48 */ /* 0x000fe2000bfe0100 */
[----:B0-----:R-:W-:-:S04]  /*0870*/  IMAD.WIDE R18, R13, 0x4, R10 ;  /* 0x000000040d127825 */ /* 0x001fc800078e020a */
[----:B------:R-:W-:Y:S02]  /*0880*/  IMAD.WIDE R12, R23, 0x4, R10 ;  /* 0x00000004170c7825 */ /* 0x000fe400078e020a */
[----:B------:R-:W3:Y:S02]  /*0890*/  LDG.E R18, desc[UR6][R18.64] ;  /* 0x0000000612127981 */ /* 0x000ee4000c1e1900 */
[----:B--2---:R-:W-:Y:S02]  /*08a0*/  IMAD.WIDE R16, R15, 0x4, R16 ;  /* 0x000000040f107825 */ /* 0x004fe400078e0210 */
[----:B------:R-:W2:Y:S02]  /*08b0*/  LDG.E R12, desc[UR6][R12.64] ;  /* 0x000000060c0c7981 */ /* 0x000ea4000c1e1900 */
[C---:B------:R-:W-:Y:S02]  /*08c0*/  IMAD R15, R20.reuse, UR10, R27 ;  /* 0x0000000a140f7c24 */ /* 0x040fe4000f8e021b */
[----:B------:R-:W3:Y:S01]  /*08d0*/  LDG.E R23, desc[UR6][R16.64] ;  /* 0x0000000610177981 */ /* 0x000ee2000c1e1900 */
[----:B------:R-:W-:-:S02]  /*08e0*/  IMAD R29, R20, UR10, R29 ;  /* 0x0000000a141d7c24 */ /* 0x000fc4000f8e021d */
[--C-:B------:R-:W-:Y:S01]  /*08f0*/  IMAD.WIDE R14, R15, 0x4, R10.reuse ;  /* 0x000000040f0e7825 */ /* 0x100fe200078e020a */
[----:B------:R-:W2:Y:S03]  /*0900*/  LDG.E R27, desc[UR6][R16.64+0x4] ;  /* 0x00000406101b7981 */ /* 0x000ea6000c1e1900 */
[----:B------:R-:W-:Y:S01]  /*0910*/  IMAD.WIDE R10, R29, 0x4, R10 ;  /* 0x000000041d0a7825 */ /* 0x000fe200078e020a */
[----:B------:R-:W4:Y:S04]  /*0920*/  LDG.E R24, desc[UR6][R16.64+0x8] ;  /* 0x0000080610187981 */ /* 0x000f28000c1e1900 */
[----:B------:R-:W4:Y:S04]  /*0930*/  LDG.E R14, desc[UR6][R14.64] ;  /* 0x000000060e0e7981 */ /* 0x000f28000c1e1900 */
[----:B------:R-:W5:Y:S04]  /*0940*/  LDG.E R10, desc[UR6][R10.64] ;  /* 0x000000060a0a7981 */ /* 0x000f68000c1e1900 */
[----:B------:R-:W5:Y:S01]  /*0950*/  LDG.E R26, desc[UR6][R16.64+0xc] ;  /* 0x00000c06101a7981 */ /* 0x000f62000c1e1900 */
[----:B------:R-:W-:Y:S01]  /*0960*/  IADD3 R2, PT, PT, R2, 0x4, RZ ;  /* 0x0000000402027810 */ /* 0x000fe20007ffe0ff */
[----:B---3--:R-:W-:-:S04]  /*0970*/  FFMA R23, R18, R23, R25 ;  /* 0x0000001712177223 */ /* 0x008fc80000000019 */
[----:B--2---:R-:W-:-:S04]  /*0980*/  FFMA R23, R12, R27, R23 ;  /* 0x0000001b0c177223 */ /* 0x004fc80000000017 */
[----:B----4-:R-:W-:-:S04]  /*0990*/  FFMA R23, R14, R24, R23 ;  /* 0x000000180e177223 */ /* 0x010fc80000000017 */
[----:B-----5:R-:W-:-:S07]  /*09a0*/  FFMA R25, R10, R26, R23 ;  /* 0x0000001a0a197223 */ /* 0x020fce0000000017 */
.L_x_4:
[----:B------:R-:W-:Y:S05]  /*09b0*/  @!P2 BRA `(.L_x_3) ;  /* 0x000000000098a947 */ /* 0x000fea0003800000 */
[----:B------:R-:W-:Y:S02]  /*09c0*/  ISETP.NE.AND P1, PT, R22, 0x1, PT ;  /* 0x000000011600780c */ /* 0x000fe40003f25270 */
[----:B------:R-:W-:-:S04]  /*09d0*/  LOP3.LUT R10, R5, 0x1, RZ, 0xc0, !PT ;  /* 0x00000001050a7812 */ /* 0x000fc800078ec0ff */
[----:B------:R-:W-:-:S07]  /*09e0*/  ISETP.NE.U32.AND P2, PT, R10, 0x1, PT ;  /* 0x000000010a00780c */ /* 0x000fce0003f45070 */
[----:B------:R-:W-:Y:S06]  /*09f0*/  @!P1 BRA `(.L_x_5) ;  /* 0x0000000000549947 */ /* 0x000fec0003800000 */
        /* <DEDUP_REMOVED lines=8> */
[----:B------:R-:W-:-:S03]  /*0a80*/  VIMNMX R19, PT, PT, R12, UR4, PT ;  /* 0x000000040c137c48 */ /* 0x000fc6000bfe0100 */
[C---:B-1----:R-:W-:Y:S02]  /*0a90*/  IMAD R13, R20.reuse, UR10, R13 ;  /* 0x0000000a140d7c24 */ /* 0x042fe4000f8e020d */
[----:B------:R-:W-:Y:S02]  /*0aa0*/  IMAD R19, R20, UR10, R19 ;  /* 0x0000000a14137c24 */ /* 0x000fe4000f8e0213 */
[----:B0-----:R-:W-:-:S04]  /*0ab0*/  IMAD.WIDE R12, R13, 0x4, R14 ;  /* 0x000000040d0c7825 */ /* 0x001fc800078e020e */
[----:B------:R-:W-:Y:S02]  /*0ac0*/  IMAD.WIDE R14, R19, 0x4, R14 ;  /* 0x00000004130e7825 */ /* 0x000fe400078e020e */
[----:B------:R-:W3:Y:S02]  /*0ad0*/  LDG.E R12, desc[UR6][R12.64] ;  /* 0x000000060c0c7981 */ /* 0x000ee4000c1e1900 */
[----:B--2---:R-:W-:Y:S02]  /*0ae0*/  IMAD.WIDE R10, R17, 0x4, R10 ;  /* 0x00000004110a7825 */ /* 0x004fe400078e020a */
[----:B------:R-:W2:Y:S04]  /*0af0*/  LDG.E R15, desc[UR6][R14.64] ;  /* 0x000000060e0f7981 */ /* 0x000ea8000c1e1900 */
[----:B------:R-:W3:Y:S04]  /*0b00*/  LDG.E R16, desc[UR6][R10.64] ;  /* 0x000000060a107981 */ /* 0x000ee8000c1e1900 */
[----:B------:R-:W2:Y:S01]  /*0b10*/  LDG.E R17, desc[UR6][R10.64+0x4] ;  /* 0x000004060a117981 */ /* 0x000ea2000c1e1900 */
[----:B------:R-:W-:Y:S01]  /*0b20*/  IADD3 R2, PT, PT, R2, 0x2, RZ ;  /* 0x0000000202027810 */ /* 0x000fe20007ffe0ff */
[----:B---3--:R-:W-:-:S04]  /*0b30*/  FFMA R16, R12, R16, R25 ;  /* 0x000000100c107223 */ /* 0x008fc80000000019 */
[----:B--2---:R-:W-:-:S07]  /*0b40*/  FFMA R25, R15, R17, R16 ;  /* 0x000000110f197223 */ /* 0x004fce0000000010 */
.L_x_5:
[----:B------:R-:W-:Y:S05]  /*0b50*/  @!P2 BRA `(.L_x_3) ;  /* 0x000000000030a947 */ /* 0x000fea0003800000 */
[----:B------:R-:W0:Y:S01]  /*0b60*/  LDC.64 R12, c[0x0][0x390] ;  /* 0x0000e400ff0c7b82 */ /* 0x000e220000000a00 */
[----:B------:R-:W1:Y:S01]  /*0b70*/  LDCU UR10, c[0x0][0x398] ;  /* 0x00007300ff0a77ac */ /* 0x000e620008000800 */
[----:B------:R-:W-:Y:S02]  /*0b80*/  VIADDMNMX R14, R2, R3, RZ, !PT ;  /* 0x00000003020e7246 */ /* 0x000fe400078001ff */
[----:B------:R-:W-:Y:S02]  /*0b90*/  IADD3 R21, PT, PT, R21, R2, RZ ;  /* 0x0000000215157210 */ /* 0x000fe40007ffe0ff */
[----:B------:R-:W-:Y:S02]  /*0ba0*/  VIMNMX R15, PT, PT, R14, UR4, PT ;  /* 0x000000040e0f7c48 */ /* 0x000fe4000bfe0100 */
[----:B------:R-:W2:Y:S03]  /*0bb0*/  LDC.64 R10, c[0x0][0x380] ;  /* 0x0000e000ff0a7b82 */ /* 0x000ea60000000a00 */
[----:B-1----:R-:W-:-:S02]  /*0bc0*/  IMAD R15, R20, UR10, R15 ;  /* 0x0000000a140f7c24 */ /* 0x002fc4000f8e020f */
[----:B0-----:R-:W-:-:S06]  /*0bd0*/  IMAD.WIDE R12, R21, 0x4, R12 ;  /* 0x00000004150c7825 */ /* 0x001fcc00078e020c */
[----:B------:R-:W3:Y:S01]  /*0be0*/  LDG.E R12, desc[UR6][R12.64] ;  /* 0x000000060c0c7981 */ /* 0x000ee2000c1e1900 */
[----:B--2---:R-:W-:-:S06]  /*0bf0*/  IMAD.WIDE R10, R15, 0x4, R10 ;  /* 0x000000040f0a7825 */ /* 0x004fcc00078e020a */
[----:B------:R-:W3:Y:S02]  /*0c00*/  LDG.E R10, desc[UR6][R10.64] ;  /* 0x000000060a0a7981 */ /* 0x000ee4000c1e1900 */
[----:B---3--:R-:W-:-:S07]  /*0c10*/  FFMA R25, R10, R12, R25 ;  /* 0x0000000c0a197223 */ /* 0x008fce0000000019 */
.L_x_3:
[----:B------:R-:W-:Y:S05]  /*0c20*/  @P0 BRA `(.L_x_6) ;  /* 0xfffffff400700947 */ /* 0x000fea000383ffff */
.L_x_0:
[----:B------:R-:W0:Y:S01]  /*0c30*/  LDC.64 R4, c[0x0][0x388] ;  /* 0x0000e200ff047b82 */ /* 0x000e220000000a00 */
[----:B------:R-:W1:Y:S02]  /*0c40*/  LDCU UR4, c[0x0][0x398] ;  /* 0x00007300ff0477ac */ /* 0x000e640008000800 */
[----:B-1----:R-:W-:-:S04]  /*0c50*/  IMAD R3, R0, UR4, R3 ;  /* 0x0000000400037c24 */ /* 0x002fc8000f8e0203 */
[----:B0-----:R-:W-:-:S05]  /*0c60*/  IMAD.WIDE R2, R3, 0x4, R4 ;  /* 0x0000000403027825 */ /* 0x001fca00078e0204 */
[----:B------:R-:W-:Y:S01]  /*0c70*/  STG.E desc[UR6][R2.64], R25 ;  /* 0x0000001902007986 */ /* 0x000fe2000c101906 */
[----:B------:R-:W-:Y:S05]  /*0c80*/  EXIT ;  /* 0x000000000000794d */ /* 0x000fea0003800000 */
.L_x_7:
[----:B------:R-:W-:-:S00]  /*0c90*/  BRA `(.L_x_7) ;  /* 0xfffffffc00fc7947 */ /* 0x000fc0000383ffff */
[----:B------:R-:W-:-:S00]  /*0ca0*/  NOP ;  /* 0x0000000000007918 */ /* 0x000fc00000000000 */
        /* <DEDUP_REMOVED lines=13> */
.L_x_8:


//--------------------- .nv.shared.reserved.0     --------------------------
	.section	.nv.shared.reserved.0,"aw",@nobits
	.weak		__nv_reservedSMEM_offset_0_alias
	.size		__nv_reservedSMEM_offset_0_alias, 0, 64
	.other		__nv_reservedSMEM_offset_0_alias,@"STO_CUDA_RESERVED_SHARED STV_DEFAULT"
__nv_reservedSMEM_offset_0_alias:
	.zero		0
	.zero		64


//--------------------- .nv.constant0._Z6conv2DPfS_S_iii --------------------------
	.section	.nv.constant0._Z6conv2DPfS_S_iii,"a",@progbits
	.sectionflags	@""
	.align	4
.nv.constant0._Z6conv2DPfS_S_iii:
	.zero		932


//--------------------- SYMBOLS --------------------------

	.type		.nv.reservedSmem.offset0,@object
	.size		.nv.reservedSmem.offset0,0x4
